	.headerflags	@"EF_CUDA_TEXMODE_UNIFIED EF_CUDA_64BIT_ADDRESS EF_CUDA_ACCELERATORS EF_CUDA_SM90 EF_CUDA_VIRTUAL_SM(EF_CUDA_SM90)"
	.elftype	@"ET_EXEC"


//--------------------- .nv.info                  --------------------------
	.section	.nv.info,"",@"SHT_CUDA_INFO"
	.align	4


	//----- nvinfo : EIATTR_REGCOUNT
	.align		4
        /*0000*/ 	.byte	0x04, 0x2f
        /*0002*/ 	.short	(.L_1 - .L_0)
	.align		4
.L_0:
        /*0004*/ 	.word	index@(triton_poi_fused_add_13)
        /*0008*/ 	.word	0x00000012


	//----- nvinfo : EIATTR_MIN_STACK_SIZE
	.align		4
.L_1:
        /*000c*/ 	.byte	0x04, 0x12
        /*000e*/ 	.short	(.L_3 - .L_2)
	.align		4
.L_2:
        /*0010*/ 	.word	index@(triton_poi_fused_add_13)
        /*0014*/ 	.word	0x00000000


	//----- nvinfo : EIATTR_FRAME_SIZE
	.align		4
.L_3:
        /*0018*/ 	.byte	0x04, 0x11
        /*001a*/ 	.short	(.L_5 - .L_4)
	.align		4
.L_4:
        /*001c*/ 	.word	index@(triton_poi_fused_add_13)
        /*0020*/ 	.word	0x00000000


	//----- nvinfo : EIATTR_MIN_STACK_SIZE
	.align		4
.L_5:
        /*0024*/ 	.byte	0x04, 0x12
        /*0026*/ 	.short	(.L_7 - .L_6)
	.align		4
.L_6:
        /*0028*/ 	.word	index@(triton_poi_fused_add_13)
        /*002c*/ 	.word	0x00000000
.L_7:


//--------------------- .nv.info.triton_poi_fused_add_13 --------------------------
	.section	.nv.info.triton_poi_fused_add_13,"",@"SHT_CUDA_INFO"
	.sectionflags	@""
	.align	4


	//----- nvinfo : EIATTR_CUDA_API_VERSION
	.align		4
        /*0000*/ 	.byte	0x04, 0x37
        /*0002*/ 	.short	(.L_9 - .L_8)
.L_8:
        /*0004*/ 	.word	0x0000007c


	//----- nvinfo : EIATTR_KPARAM_INFO
	.align		4
.L_9:
        /*0008*/ 	.byte	0x04, 0x17
        /*000a*/ 	.short	(.L_11 - .L_10)
.L_10:
        /*000c*/ 	.word	0x00000000
        /*0010*/ 	.short	0x0003
        /*0012*/ 	.short	0x0018
        /*0014*/ 	.byte	0x00, 0xf0, 0x11, 0x00


	//----- nvinfo : EIATTR_KPARAM_INFO
	.align		4
.L_11:
        /*0018*/ 	.byte	0x04, 0x17
        /*001a*/ 	.short	(.L_13 - .L_12)
.L_12:
        /*001c*/ 	.word	0x00000000
        /*0020*/ 	.short	0x0002
        /*0022*/ 	.short	0x0010
        /*0024*/ 	.byte	0x00, 0xf4, 0x21, 0x00


	//----- nvinfo : EIATTR_KPARAM_INFO
	.align		4
.L_13:
        /*0028*/ 	.byte	0x04, 0x17
        /*002a*/ 	.short	(.L_15 - .L_14)
.L_14:
        /*002c*/ 	.word	0x00000000
        /*0030*/ 	.short	0x0001
        /*0032*/ 	.short	0x0008
        /*0034*/ 	.byte	0x00, 0xf4, 0x21, 0x00


	//----- nvinfo : EIATTR_KPARAM_INFO
	.align		4
.L_15:
        /*0038*/ 	.byte	0x04, 0x17
        /*003a*/ 	.short	(.L_17 - .L_16)
.L_16:
        /*003c*/ 	.word	0x00000000
        /*0040*/ 	.short	0x0000
        /*0042*/ 	.short	0x0000
        /*0044*/ 	.byte	0x00, 0xf4, 0x21, 0x00


	//----- nvinfo : EIATTR_SPARSE_MMA_MASK
	.align		4
.L_17:
        /*0048*/ 	.byte	0x03, 0x50
        /*004a*/ 	.short	0x0000


	//----- nvinfo : EIATTR_MAXREG_COUNT
	.align		4
        /*004c*/ 	.byte	0x03, 0x1b
        /*004e*/ 	.short	0x00ff


	//----- nvinfo : EIATTR_EXIT_INSTR_OFFSETS
	.align		4
        /*0050*/ 	.byte	0x04, 0x1c
        /*0052*/ 	.short	(.L_19 - .L_18)


	//   ....[0]....
.L_18:
        /*0054*/ 	.word	0x000001d0


	//   ....[1]....
        /*0058*/ 	.word	0x000001f0


	//----- nvinfo : EIATTR_REQNTID
	.align		4
.L_19:
        /*005c*/ 	.byte	0x04, 0x10
        /*005e*/ 	.short	(.L_21 - .L_20)
.L_20:
        /*0060*/ 	.word	0x00000020
        /*0064*/ 	.word	0x00000001
        /*0068*/ 	.word	0x00000001


	//----- nvinfo : EIATTR_CBANK_PARAM_SIZE
	.align		4
.L_21:
        /*006c*/ 	.byte	0x03, 0x19
        /*006e*/ 	.short	0x001c


	//----- nvinfo : EIATTR_PARAM_CBANK
	.align		4
        /*0070*/ 	.byte	0x04, 0x0a
        /*0072*/ 	.short	(.L_23 - .L_22)
	.align		4
.L_22:
        /*0074*/ 	.word	index@(.nv.constant0.triton_poi_fused_add_13)
        /*0078*/ 	.short	0x0210
        /*007a*/ 	.short	0x001c


	//----- nvinfo : EIATTR_SW_WAR
	.align		4
.L_23:
        /*007c*/ 	.byte	0x04, 0x36
        /*007e*/ 	.short	(.L_25 - .L_24)
.L_24:
        /*0080*/ 	.word	0x00000008
.L_25:


//--------------------- .nv.callgraph             --------------------------
	.section	.nv.callgraph,"",@"SHT_CUDA_CALLGRAPH"
	.align	4
	.sectionentsize	8
	.align		4
        /*0000*/ 	.word	0x00000000
	.align		4
        /*0004*/ 	.word	0xffffffff
	.align		4
        /*0008*/ 	.word	0x00000000
	.align		4
        /*000c*/ 	.word	0xfffffffe
	.align		4
        /*0010*/ 	.word	0x00000000
	.align		4
        /*0014*/ 	.word	0xfffffffd
	.align		4
        /*0018*/ 	.word	0x00000000
	.align		4
        /*001c*/ 	.word	0xfffffffc


//--------------------- .text.triton_poi_fused_add_13 --------------------------
	.section	.text.triton_poi_fused_add_13,"ax",@progbits
	.align	128
        .global         triton_poi_fused_add_13
        .type           triton_poi_fused_add_13,@function
        .size           triton_poi_fused_add_13,(.L_x_1 - triton_poi_fused_add_13)
        .other          triton_poi_fused_add_13,@"STO_CUDA_ENTRY STV_DEFAULT"
triton_poi_fused_add_13:
.text.triton_poi_fused_add_13:
[----:B------:R-:W0:Y:S02]  /*0000*/  LDC R1, c[0x0][0x28] ;  /* 0x00000a00ff017b82 */ /* 0x000e240000000800 */
[----:B------:R-:W1:Y:S01]  /*0010*/  S2R R0, SR_TID.X ;  /* 0x0000000000007919 */ /* 0x000e620000002100 */
[----:B------:R-:W2:Y:S01]  /*0020*/  LDC.64 R6, c[0x0][0x220] ;  /* 0x00008800ff067b82 */ /* 0x000ea20000000a00 */
[----:B------:R-:W-:Y:S01]  /*0030*/  CS2R R12, SRZ ;  /* 0x00000000000c7805 */ /* 0x000fe2000001ff00 */
[----:B------:R-:W-:Y:S01]  /*0040*/  ULDC.64 UR4, c[0x0][0x208] ;  /* 0x0000820000047ab9 */ /* 0x000fe20000000a00 */
[----:B------:R-:W3:Y:S05]  /*0050*/  S2R R9, SR_CTAID.X ;  /* 0x0000000000097919 */ /* 0x000eea0000002500 */
[----:B------:R-:W4:Y:S08]  /*0060*/  LDC.64 R4, c[0x0][0x210] ;  /* 0x00008400ff047b82 */ /* 0x000f300000000a00 */
[----:B------:R-:W5:Y:S01]  /*0070*/  LDC.64 R2, c[0x0][0x218] ;  /* 0x00008600ff027b82 */ /* 0x000f620000000a00 */
[----:B-1----:R-:W-:Y:S01]  /*0080*/  IMAD.SHL.U32 R0, R0, 0x2, RZ ;  /* 0x0000000200007824 */ /* 0x002fe200078e00ff */
[----:B---3--:R-:W-:-:S04]  /*0090*/  SHF.R.S32.HI R8, RZ, 0x19, R9 ;  /* 0x00000019ff087819 */ /* 0x008fc80000011409 */
[----:B------:R-:W-:-:S04]  /*00a0*/  LOP3.LUT R0, R0, 0x3e, RZ, 0xc0, !PT ;  /* 0x0000003e00007812 */ /* 0x000fc800078ec0ff */
[----:B------:R-:W-:Y:S02]  /*00b0*/  LEA R9, R9, R0, 0x6 ;  /* 0x0000000009097211 */ /* 0x000fe400078e30ff */
[----:B------:R-:W-:Y:S02]  /*00c0*/  SGXT R0, R8, 0x1 ;  /* 0x000000010800781a */ /* 0x000fe40000000200 */
[C---:B------:R-:W-:Y:S01]  /*00d0*/  ISETP.GE.AND P0, PT, R9.reuse, 0x40, PT ;  /* 0x000000400900780c */ /* 0x040fe20003f06270 */
[----:B----4-:R-:W-:Y:S01]  /*00e0*/  IMAD.WIDE R4, R9, 0x4, R4 ;  /* 0x0000000409047825 */ /* 0x010fe200078e0204 */
[----:B------:R-:W-:-:S03]  /*00f0*/  LEA.HI R0, R0, R9, RZ, 0x2 ;  /* 0x0000000900007211 */ /* 0x000fc600078f10ff */
[----:B-----5:R-:W-:Y:S01]  /*0100*/  IMAD.WIDE R2, R9, 0x4, R2 ;  /* 0x0000000409027825 */ /* 0x020fe200078e0202 */
[----:B------:R-:W-:-:S05]  /*0110*/  LOP3.LUT R0, R0, 0xfffffffc, RZ, 0xc0, !PT ;  /* 0xfffffffc00007812 */ /* 0x000fca00078ec0ff */
[----:B------:R-:W-:-:S04]  /*0120*/  IMAD.IADD R11, R9, 0x1, -R0 ;  /* 0x00000001090b7824 */ /* 0x000fc800078e0a00 */
[----:B--2---:R-:W-:Y:S01]  /*0130*/  IMAD.WIDE R6, R11, 0x4, R6 ;  /* 0x000000040b067825 */ /* 0x004fe200078e0206 */
[----:B------:R-:W-:Y:S02]  /*0140*/  CS2R R10, SRZ ;  /* 0x00000000000a7805 */ /* 0x000fe4000001ff00 */
[----:B------:R-:W-:Y:S02]  /*0150*/  CS2R R8, SRZ ;  /* 0x0000000000087805 */ /* 0x000fe4000001ff00 */
[----:B------:R-:W2:Y:S04]  /*0160*/  @!P0 LDG.E.EL.64 R12, desc[UR4][R6.64] ;  /* 0x00000004060c8981 */ /* 0x000ea8000c2e1b00 */
[----:B------:R-:W2:Y:S04]  /*0170*/  @!P0 LDG.E.64 R10, desc[UR4][R4.64] ;  /* 0x00000004040a8981 */ /* 0x000ea8000c1e1b00 */
[----:B------:R-:W3:Y:S01]  /*0180*/  @!P0 LDG.E.64 R8, desc[UR4][R2.64] ;  /* 0x0000000402088981 */ /* 0x000ee2000c1e1b00 */
[----:B--2---:R-:W-:Y:S01]  /*0190*/  FADD R15, R12, R10 ;  /* 0x0000000a0c0f7221 */ /* 0x004fe20000000000 */
[----:B------:R-:W-:-:S03]  /*01a0*/  FADD R0, R13, R11 ;  /* 0x0000000b0d007221 */ /* 0x000fc60000000000 */
[----:B---3--:R-:W-:Y:S01]  /*01b0*/  FADD R8, R15, R8 ;  /* 0x000000080f087221 */ /* 0x008fe20000000000 */
[----:B------:R-:W-:Y:S01]  /*01c0*/  FADD R9, R0, R9 ;  /* 0x0000000900097221 */ /* 0x000fe20000000000 */
[----:B------:R-:W-:Y:S06]  /*01d0*/  @P0 EXIT ;  /* 0x000000000000094d */ /* 0x000fec0003800000 */
[----:B------:R-:W-:Y:S01]  /*01e0*/  STG.E.64 desc[UR4][R4.64], R8 ;  /* 0x0000000804007986 */ /* 0x000fe2000c101b04 */
[----:B------:R-:W-:Y:S05]  /*01f0*/  EXIT ;  /* 0x000000000000794d */ /* 0x000fea0003800000 */
.L_x_0:
[----:B------:R-:W-:-:S00]  /*0200*/  BRA `(.L_x_0) ;  /* 0xfffffffc00fc7947 */ /* 0x000fc0000383ffff */
[----:B------:R-:W-:-:S00]  /*0210*/  NOP ;  /* 0x0000000000007918 */ /* 0x000fc00000000000 */
        /* <DEDUP_REMOVED lines=14> */
.L_x_1:


//--------------------- .nv.constant0.triton_poi_fused_add_13 --------------------------
	.section	.nv.constant0.triton_poi_fused_add_13,"a",@progbits
	.sectionflags	@""
	.align	4
.nv.constant0.triton_poi_fused_add_13:
	.zero		556
